	.headerflags	@"EF_CUDA_TEXMODE_UNIFIED EF_CUDA_64BIT_ADDRESS EF_CUDA_ACCELERATORS EF_CUDA_SM90 EF_CUDA_VIRTUAL_SM(EF_CUDA_SM90)"
	.elftype	@"ET_EXEC"


//--------------------- .nv.info                  --------------------------
	.section	.nv.info,"",@"SHT_CUDA_INFO"
	.align	4


	//----- nvinfo : EIATTR_REGCOUNT
	.align		4
        /*0000*/ 	.byte	0x04, 0x2f
        /*0002*/ 	.short	(.L_1 - .L_0)
	.align		4
.L_0:
        /*0004*/ 	.word	index@(triton_poi_fused_convolution_23)
        /*0008*/ 	.word	0x0000001a


	//----- nvinfo : EIATTR_MIN_STACK_SIZE
	.align		4
.L_1:
        /*000c*/ 	.byte	0x04, 0x12
        /*000e*/ 	.short	(.L_3 - .L_2)
	.align		4
.L_2:
        /*0010*/ 	.word	index@(triton_poi_fused_convolution_23)
        /*0014*/ 	.word	0x00000000


	//----- nvinfo : EIATTR_FRAME_SIZE
	.align		4
.L_3:
        /*0018*/ 	.byte	0x04, 0x11
        /*001a*/ 	.short	(.L_5 - .L_4)
	.align		4
.L_4:
        /*001c*/ 	.word	index@(triton_poi_fused_convolution_23)
        /*0020*/ 	.word	0x00000000


	//----- nvinfo : EIATTR_MIN_STACK_SIZE
	.align		4
.L_5:
        /*0024*/ 	.byte	0x04, 0x12
        /*0026*/ 	.short	(.L_7 - .L_6)
	.align		4
.L_6:
        /*0028*/ 	.word	index@(triton_poi_fused_convolution_23)
        /*002c*/ 	.word	0x00000000
.L_7:


//--------------------- .nv.info.triton_poi_fused_convolution_23 --------------------------
	.section	.nv.info.triton_poi_fused_convolution_23,"",@"SHT_CUDA_INFO"
	.sectionflags	@""
	.align	4


	//----- nvinfo : EIATTR_CUDA_API_VERSION
	.align		4
        /*0000*/ 	.byte	0x04, 0x37
        /*0002*/ 	.short	(.L_9 - .L_8)
.L_8:
        /*0004*/ 	.word	0x0000007c


	//----- nvinfo : EIATTR_KPARAM_INFO
	.align		4
.L_9:
        /*0008*/ 	.byte	0x04, 0x17
        /*000a*/ 	.short	(.L_11 - .L_10)
.L_10:
        /*000c*/ 	.word	0x00000000
        /*0010*/ 	.short	0x0003
        /*0012*/ 	.short	0x0014
        /*0014*/ 	.byte	0x00, 0xf0, 0x11, 0x00


	//----- nvinfo : EIATTR_KPARAM_INFO
	.align		4
.L_11:
        /*0018*/ 	.byte	0x04, 0x17
        /*001a*/ 	.short	(.L_13 - .L_12)
.L_12:
        /*001c*/ 	.word	0x00000000
        /*0020*/ 	.short	0x0002
        /*0022*/ 	.short	0x0010
        /*0024*/ 	.byte	0x00, 0xf0, 0x11, 0x00


	//----- nvinfo : EIATTR_KPARAM_INFO
	.align		4
.L_13:
        /*0028*/ 	.byte	0x04, 0x17
        /*002a*/ 	.short	(.L_15 - .L_14)
.L_14:
        /*002c*/ 	.word	0x00000000
        /*0030*/ 	.short	0x0001
        /*0032*/ 	.short	0x0008
        /*0034*/ 	.byte	0x00, 0xf4, 0x21, 0x00


	//----- nvinfo : EIATTR_KPARAM_INFO
	.align		4
.L_15:
        /*0038*/ 	.byte	0x04, 0x17
        /*003a*/ 	.short	(.L_17 - .L_16)
.L_16:
        /*003c*/ 	.word	0x00000000
        /*0040*/ 	.short	0x0000
        /*0042*/ 	.short	0x0000
        /*0044*/ 	.byte	0x00, 0xf4, 0x21, 0x00


	//----- nvinfo : EIATTR_SPARSE_MMA_MASK
	.align		4
.L_17:
        /*0048*/ 	.byte	0x03, 0x50
        /*004a*/ 	.short	0x0000


	//----- nvinfo : EIATTR_MAXREG_COUNT
	.align		4
        /*004c*/ 	.byte	0x03, 0x1b
        /*004e*/ 	.short	0x00ff


	//----- nvinfo : EIATTR_EXIT_INSTR_OFFSETS
	.align		4
        /*0050*/ 	.byte	0x04, 0x1c
        /*0052*/ 	.short	(.L_19 - .L_18)


	//   ....[0]....
.L_18:
        /*0054*/ 	.word	0x000005f0


	//   ....[1]....
        /*0058*/ 	.word	0x00000640


	//----- nvinfo : EIATTR_REQNTID
	.align		4
.L_19:
        /*005c*/ 	.byte	0x04, 0x10
        /*005e*/ 	.short	(.L_21 - .L_20)
.L_20:
        /*0060*/ 	.word	0x00000080
        /*0064*/ 	.word	0x00000001
        /*0068*/ 	.word	0x00000001


	//----- nvinfo : EIATTR_CBANK_PARAM_SIZE
	.align		4
.L_21:
        /*006c*/ 	.byte	0x03, 0x19
        /*006e*/ 	.short	0x0018


	//----- nvinfo : EIATTR_PARAM_CBANK
	.align		4
        /*0070*/ 	.byte	0x04, 0x0a
        /*0072*/ 	.short	(.L_23 - .L_22)
	.align		4
.L_22:
        /*0074*/ 	.word	index@(.nv.constant0.triton_poi_fused_convolution_23)
        /*0078*/ 	.short	0x0210
        /*007a*/ 	.short	0x0018


	//----- nvinfo : EIATTR_SW_WAR
	.align		4
.L_23:
        /*007c*/ 	.byte	0x04, 0x36
        /*007e*/ 	.short	(.L_25 - .L_24)
.L_24:
        /*0080*/ 	.word	0x00000008
.L_25:


//--------------------- .nv.callgraph             --------------------------
	.section	.nv.callgraph,"",@"SHT_CUDA_CALLGRAPH"
	.align	4
	.sectionentsize	8
	.align		4
        /*0000*/ 	.word	0x00000000
	.align		4
        /*0004*/ 	.word	0xffffffff
	.align		4
        /*0008*/ 	.word	0x00000000
	.align		4
        /*000c*/ 	.word	0xfffffffe
	.align		4
        /*0010*/ 	.word	0x00000000
	.align		4
        /*0014*/ 	.word	0xfffffffd
	.align		4
        /*0018*/ 	.word	0x00000000
	.align		4
        /*001c*/ 	.word	0xfffffffc


//--------------------- .text.triton_poi_fused_convolution_23 --------------------------
	.section	.text.triton_poi_fused_convolution_23,"ax",@progbits
	.sectionflags	@"SHF_BARRIERS=1"
	.align	128
        .global         triton_poi_fused_convolution_23
        .type           triton_poi_fused_convolution_23,@function
        .size           triton_poi_fused_convolution_23,(.L_x_1 - triton_poi_fused_convolution_23)
        .other          triton_poi_fused_convolution_23,@"STO_CUDA_ENTRY STV_DEFAULT"
triton_poi_fused_convolution_23:
.text.triton_poi_fused_convolution_23:
[----:B------:R-:W0:Y:S02]  /*0000*/  LDC R1, c[0x0][0x28] ;  /* 0x00000a00ff017b82 */ /* 0x000e240000000800 */
[----:B------:R-:W1:Y:S01]  /*0010*/  S2R R12, SR_TID.X ;  /* 0x00000000000c7919 */ /* 0x000e620000002100 */
[----:B------:R-:W2:Y:S01]  /*0020*/  LDC.64 R8, c[0x0][0x210] ;  /* 0x00008400ff087b82 */ /* 0x000ea20000000a00 */
[----:B------:R-:W-:Y:S01]  /*0030*/  ULDC.64 UR6, c[0x0][0x208] ;  /* 0x0000820000067ab9 */ /* 0x000fe20000000a00 */
[----:B------:R-:W3:Y:S01]  /*0040*/  S2R R17, SR_CTAID.Y ;  /* 0x0000000000117919 */ /* 0x000ee20000002600 */
[----:B------:R-:W4:Y:S01]  /*0050*/  S2R R3, SR_CTAID.X ;  /* 0x0000000000037919 */ /* 0x000f220000002500 */
[----:B-1----:R-:W-:Y:S01]  /*0060*/  SHF.R.U32.HI R0, RZ, 0x3, R12 ;  /* 0x00000003ff007819 */ /* 0x002fe2000001160c */
[----:B------:R-:W-:Y:S02]  /*0070*/  IMAD.SHL.U32 R2, R12, 0x4, RZ ;  /* 0x000000040c027824 */ /* 0x000fe400078e00ff */
[----:B---3--:R-:W-:Y:S01]  /*0080*/  IMAD.SHL.U32 R17, R17, 0x20, RZ ;  /* 0x0000002011117824 */ /* 0x008fe200078e00ff */
[----:B------:R-:W-:Y:S01]  /*0090*/  SGXT.U32 R0, R0, 0x4 ;  /* 0x000000040000781a */ /* 0x000fe20000000000 */
[----:B----4-:R-:W-:-:S03]  /*00a0*/  IMAD.SHL.U32 R3, R3, 0x20, RZ ;  /* 0x0000002003037824 */ /* 0x010fc600078e00ff */
[----:B------:R-:W-:Y:S02]  /*00b0*/  LOP3.LUT R4, R17, R0, RZ, 0xfc, !PT ;  /* 0x0000000011047212 */ /* 0x000fe400078efcff */
[----:B------:R-:W-:Y:S02]  /*00c0*/  LOP3.LUT R10, R17, 0x10, R0, 0xfe, !PT ;  /* 0x00000010110a7812 */ /* 0x000fe400078efe00 */
[----:B------:R-:W-:Y:S02]  /*00d0*/  SHF.R.S32.HI R5, RZ, 0x1f, R4 ;  /* 0x0000001fff057819 */ /* 0x000fe40000011404 */
[----:B------:R-:W-:Y:S02]  /*00e0*/  SHF.R.S32.HI R7, RZ, 0x1f, R10 ;  /* 0x0000001fff077819 */ /* 0x000fe4000001140a */
[----:B------:R-:W-:Y:S02]  /*00f0*/  LEA.HI R6, R5, R4, RZ, 0x5 ;  /* 0x0000000405067211 */ /* 0x000fe400078f28ff */
[----:B------:R-:W-:-:S02]  /*0100*/  LEA.HI R11, R7, R10, RZ, 0x5 ;  /* 0x0000000a070b7211 */ /* 0x000fc400078f28ff */
[----:B------:R-:W-:Y:S02]  /*0110*/  LOP3.LUT R5, R3, 0x1c, R2, 0xf8, !PT ;  /* 0x0000001c03057812 */ /* 0x000fe400078ef802 */
[C---:B------:R-:W-:Y:S01]  /*0120*/  LOP3.LUT R7, R6.reuse, 0xffffe0, RZ, 0xc0, !PT ;  /* 0x00ffffe006077812 */ /* 0x040fe200078ec0ff */
[----:B------:R-:W-:Y:S01]  /*0130*/  IMAD.SHL.U32 R6, R6, 0x200, RZ ;  /* 0x0000020006067824 */ /* 0x000fe200078e00ff */
[----:B------:R-:W-:Y:S01]  /*0140*/  LOP3.LUT R13, R11, 0xffffe0, RZ, 0xc0, !PT ;  /* 0x00ffffe00b0d7812 */ /* 0x000fe200078ec0ff */
[C---:B------:R-:W-:Y:S01]  /*0150*/  VIADD R14, R5.reuse, 0x2000 ;  /* 0x00002000050e7836 */ /* 0x040fe20000000000 */
[----:B------:R-:W-:Y:S01]  /*0160*/  ISETP.GE.AND P0, PT, R5, 0x100, PT ;  /* 0x000001000500780c */ /* 0x000fe20003f06270 */
[----:B------:R-:W-:Y:S01]  /*0170*/  IMAD.IADD R7, R4, 0x1, -R7 ;  /* 0x0000000104077824 */ /* 0x000fe200078e0a07 */
[----:B------:R-:W-:Y:S01]  /*0180*/  LOP3.LUT R6, R6, 0xffffc000, RZ, 0xc0, !PT ;  /* 0xffffc00006067812 */ /* 0x000fe200078ec0ff */
[----:B------:R-:W-:Y:S01]  /*0190*/  IMAD.IADD R13, R10, 0x1, -R13 ;  /* 0x000000010a0d7824 */ /* 0x000fe200078e0a0d */
[----:B------:R-:W-:Y:S01]  /*01a0*/  ISETP.LT.AND P1, PT, R4, 0x80, !P0 ;  /* 0x000000800400780c */ /* 0x000fe20004721270 */
[----:B------:R-:W-:Y:S01]  /*01b0*/  IMAD.SHL.U32 R11, R11, 0x200, RZ ;  /* 0x000002000b0b7824 */ /* 0x000fe200078e00ff */
[----:B------:R-:W-:Y:S01]  /*01c0*/  ISETP.LT.AND P0, PT, R10, 0x80, !P0 ;  /* 0x000000800a00780c */ /* 0x000fe20004701270 */
[--C-:B------:R-:W-:Y:S01]  /*01d0*/  IMAD R7, R7, 0x100, R14.reuse ;  /* 0x0000010007077824 */ /* 0x100fe200078e020e */
[----:B------:R-:W-:Y:S01]  /*01e0*/  CS2R R4, SRZ ;  /* 0x0000000000047805 */ /* 0x000fe2000001ff00 */
[----:B------:R-:W-:Y:S01]  /*01f0*/  IMAD R13, R13, 0x100, R14 ;  /* 0x000001000d0d7824 */ /* 0x000fe200078e020e */
[----:B------:R-:W-:Y:S01]  /*0200*/  LOP3.LUT R14, R11, 0xffffc000, RZ, 0xc0, !PT ;  /* 0xffffc0000b0e7812 */ /* 0x000fe200078ec0ff */
[----:B------:R-:W-:Y:S01]  /*0210*/  IMAD.IADD R15, R7, 0x1, R6 ;  /* 0x00000001070f7824 */ /* 0x000fe200078e0206 */
[----:B------:R-:W-:-:S03]  /*0220*/  CS2R R6, SRZ ;  /* 0x0000000000067805 */ /* 0x000fc6000001ff00 */
[----:B------:R-:W-:Y:S02]  /*0230*/  IMAD.IADD R13, R13, 0x1, R14 ;  /* 0x000000010d0d7824 */ /* 0x000fe400078e020e */
[----:B--2---:R-:W-:Y:S01]  /*0240*/  IMAD.WIDE R14, R15, 0x4, R8 ;  /* 0x000000040f0e7825 */ /* 0x004fe200078e0208 */
[----:B------:R-:W-:-:S03]  /*0250*/  CS2R R10, SRZ ;  /* 0x00000000000a7805 */ /* 0x000fc6000001ff00 */
[----:B------:R-:W-:Y:S01]  /*0260*/  IMAD.WIDE R18, R13, 0x4, R8 ;  /* 0x000000040d127825 */ /* 0x000fe200078e0208 */
[----:B------:R-:W-:Y:S01]  /*0270*/  CS2R R8, SRZ ;  /* 0x0000000000087805 */ /* 0x000fe2000001ff00 */
[----:B------:R1:W2:Y:S05]  /*0280*/  @P1 LDG.E.EL.128 R4, desc[UR6][R14.64] ;  /* 0x000000060e041981 */ /* 0x0002aa000c2e1d00 */
[----:B------:R3:W4:Y:S01]  /*0290*/  @P0 LDG.E.EL.128 R8, desc[UR6][R18.64] ;  /* 0x0000000612080981 */ /* 0x000722000c2e1d00 */
[----:B------:R-:W5:Y:S01]  /*02a0*/  S2UR UR5, SR_CgaCtaId ;  /* 0x00000000000579c3 */ /* 0x000f620000008800 */
[C---:B------:R-:W-:Y:S01]  /*02b0*/  IMAD.SHL.U32 R13, R12.reuse, 0x80, RZ ;  /* 0x000000800c0d7824 */ /* 0x040fe200078e00ff */
[----:B------:R-:W-:Y:S01]  /*02c0*/  UMOV UR4, 0x400 ;  /* 0x0000040000047882 */ /* 0x000fe20000000000 */
[----:B------:R-:W-:-:S03]  /*02d0*/  IMAD.SHL.U32 R12, R12, 0x2, RZ ;  /* 0x000000020c0c7824 */ /* 0x000fc600078e00ff */
[----:B------:R-:W-:Y:S02]  /*02e0*/  LOP3.LUT R13, R13, 0x380, RZ, 0xc0, !PT ;  /* 0x000003800d0d7812 */ /* 0x000fe400078ec0ff */
[----:B------:R-:W-:Y:S02]  /*02f0*/  LOP3.LUT R22, R12, 0xf0, RZ, 0xc0, !PT ;  /* 0x000000f00c167812 */ /* 0x000fe400078ec0ff */
[C---:B-1----:R-:W-:Y:S02]  /*0300*/  LOP3.LUT R14, R13.reuse, 0x20, RZ, 0xfc, !PT ;  /* 0x000000200d0e7812 */ /* 0x042fe400078efcff */
[C---:B------:R-:W-:Y:S02]  /*0310*/  LOP3.LUT R16, R13.reuse, 0x40, RZ, 0xfc, !PT ;  /* 0x000000400d107812 */ /* 0x040fe400078efcff */
[C---:B------:R-:W-:Y:S02]  /*0320*/  LOP3.LUT R12, R13.reuse, R0, RZ, 0xfc, !PT ;  /* 0x000000000d0c7212 */ /* 0x040fe400078efcff */
[----:B---3--:R-:W-:Y:S01]  /*0330*/  LOP3.LUT R18, R13, 0x60, RZ, 0xfc, !PT ;  /* 0x000000600d127812 */ /* 0x008fe200078efcff */
[----:B-----5:R-:W-:-:S06]  /*0340*/  UPRMT UR4, UR5, 0x654, UR4 ;  /* 0x0000065405047896 */ /* 0x020fcc0008000004 */
[----:B------:R-:W-:Y:S02]  /*0350*/  LEA.HI R13, R13, UR4, RZ, 0x1f ;  /* 0x000000040d0d7c11 */ /* 0x000fe4000f8ff8ff */
[----:B------:R-:W-:Y:S02]  /*0360*/  LEA.HI R15, R14, UR4, RZ, 0x1f ;  /* 0x000000040e0f7c11 */ /* 0x000fe4000f8ff8ff */
[----:B------:R-:W-:Y:S01]  /*0370*/  LEA.HI R21, R16, UR4, RZ, 0x1f ;  /* 0x0000000410157c11 */ /* 0x000fe2000f8ff8ff */
[----:B------:R-:W-:Y:S01]  /*0380*/  IMAD R19, R12, 0x4, R13 ;  /* 0x000000040c137824 */ /* 0x000fe200078e020d */
[----:B------:R-:W-:Y:S01]  /*0390*/  LEA.HI R23, R18, UR4, RZ, 0x1f ;  /* 0x0000000412177c11 */ /* 0x000fe2000f8ff8ff */
[----:B------:R-:W-:Y:S01]  /*03a0*/  IMAD R18, R12, 0x4, R15 ;  /* 0x000000040c127824 */ /* 0x000fe200078e020f */
[----:B------:R-:W-:Y:S01]  /*03b0*/  LOP3.LUT R16, R2, 0x1fc, RZ, 0xc0, !PT ;  /* 0x000001fc02107812 */ /* 0x000fe200078ec0ff */
[C---:B------:R-:W-:Y:S01]  /*03c0*/  IMAD R21, R12.reuse, 0x4, R21 ;  /* 0x000000040c157824 */ /* 0x040fe200078e0215 */
[----:B------:R-:W-:Y:S01]  /*03d0*/  LOP3.LUT R2, R17, 0x1c, R2, 0xf8, !PT ;  /* 0x0000001c11027812 */ /* 0x000fe200078ef802 */
[----:B------:R-:W-:-:S02]  /*03e0*/  IMAD R20, R12, 0x4, R23 ;  /* 0x000000040c147824 */ /* 0x000fc400078e0217 */
[----:B------:R-:W-:Y:S01]  /*03f0*/  VIADD R13, R22, UR4 ;  /* 0x00000004160d7c36 */ /* 0x000fe20008000000 */
[----:B------:R-:W-:Y:S02]  /*0400*/  SHF.R.S32.HI R17, RZ, 0x1f, R2 ;  /* 0x0000001fff117819 */ /* 0x000fe40000011402 */
[----:B------:R-:W-:Y:S01]  /*0410*/  ISETP.GE.AND P0, PT, R2, 0x80, PT ;  /* 0x000000800200780c */ /* 0x000fe20003f06270 */
[----:B------:R-:W-:Y:S01]  /*0420*/  IMAD R13, R16, 0x4, R13 ;  /* 0x00000004100d7824 */ /* 0x000fe200078e020d */
[----:B------:R-:W-:Y:S01]  /*0430*/  LEA.HI R17, R17, R2, RZ, 0x5 ;  /* 0x0000000211117211 */ /* 0x000fe200078f28ff */
[----:B--2---:R-:W-:Y:S04]  /*0440*/  STS [R19], R4 ;  /* 0x0000000413007388 */ /* 0x004fe80000000800 */
[----:B------:R1:W-:Y:S04]  /*0450*/  STS [R18+0x80], R5 ;  /* 0x0000800512007388 */ /* 0x0003e80000000800 */
[----:B------:R2:W-:Y:S04]  /*0460*/  STS [R21+0x100], R6 ;  /* 0x0001000615007388 */ /* 0x0005e80000000800 */
[----:B------:R3:W-:Y:S01]  /*0470*/  STS [R20+0x180], R7 ;  /* 0x0001800714007388 */ /* 0x0007e20000000800 */
[----:B-1----:R-:W1:Y:S03]  /*0480*/  LDC.64 R4, c[0x0][0x218] ;  /* 0x00008600ff047b82 */ /* 0x002e660000000a00 */
[----:B----4-:R4:W-:Y:S01]  /*0490*/  STS [R19+0x40], R8 ;  /* 0x0000400813007388 */ /* 0x0109e20000000800 */
[C---:B--2---:R-:W-:Y:S01]  /*04a0*/  IMAD.SHL.U32 R6, R17.reuse, 0x100, RZ ;  /* 0x0000010011067824 */ /* 0x044fe200078e00ff */
[----:B------:R-:W-:-:S02]  /*04b0*/  LOP3.LUT R17, R17, 0xffffffe0, RZ, 0xc0, !PT ;  /* 0xffffffe011117812 */ /* 0x000fc400078ec0ff */
[----:B------:R2:W-:Y:S02]  /*04c0*/  STS [R18+0xc0], R9 ;  /* 0x0000c00912007388 */ /* 0x0005e40000000800 */
[----:B---3--:R-:W-:Y:S02]  /*04d0*/  LOP3.LUT R7, R6, 0xffffe000, RZ, 0xc0, !PT ;  /* 0xffffe00006077812 */ /* 0x008fe400078ec0ff */
[----:B------:R-:W-:Y:S01]  /*04e0*/  STS [R21+0x140], R10 ;  /* 0x0001400a15007388 */ /* 0x000fe20000000800 */
[----:B------:R-:W-:Y:S02]  /*04f0*/  LOP3.LUT R6, R3, R0, RZ, 0xfc, !PT ;  /* 0x0000000003067212 */ /* 0x000fe400078efcff */
[----:B------:R-:W-:Y:S01]  /*0500*/  LOP3.LUT R0, R3, 0x10, R0, 0xfe, !PT ;  /* 0x0000001003007812 */ /* 0x000fe200078efe00 */
[----:B------:R-:W-:Y:S01]  /*0510*/  STS [R20+0x1c0], R11 ;  /* 0x0001c00b14007388 */ /* 0x000fe20000000800 */
[----:B----4-:R-:W-:Y:S02]  /*0520*/  LOP3.LUT R8, R16, 0x200, RZ, 0xfc, !PT ;  /* 0x0000020010087812 */ /* 0x010fe400078efcff */
[----:B------:R-:W-:Y:S01]  /*0530*/  IADD3 R7, R7, R2, -R17 ;  /* 0x0000000207077210 */ /* 0x000fe20007ffe811 */
[----:B------:R-:W-:Y:S01]  /*0540*/  BAR.SYNC.DEFER_BLOCKING 0x0 ;  /* 0x0000000000007b1d */ /* 0x000fe20000010000 */
[----:B------:R-:W-:-:S02]  /*0550*/  ISETP.LT.AND P1, PT, R6, 0x100, !P0 ;  /* 0x000001000600780c */ /* 0x000fc40004721270 */
[----:B------:R-:W-:Y:S01]  /*0560*/  ISETP.LT.AND P0, PT, R0, 0x100, !P0 ;  /* 0x000001000000780c */ /* 0x000fe20004701270 */
[----:B------:R-:W-:Y:S01]  /*0570*/  IMAD R3, R6, 0x20, R7 ;  /* 0x0000002006037824 */ /* 0x000fe200078e0207 */
[----:B------:R-:W-:-:S03]  /*0580*/  SHF.R.U32.HI R8, RZ, 0x1, R8 ;  /* 0x00000001ff087819 */ /* 0x000fc60000011608 */
[----:B-1----:R-:W-:Y:S01]  /*0590*/  IMAD.WIDE R2, R3, 0x4, R4 ;  /* 0x0000000403027825 */ /* 0x002fe200078e0204 */
[----:B------:R-:W-:-:S05]  /*05a0*/  LOP3.LUT R8, R8, 0x1f0, RZ, 0xc0, !PT ;  /* 0x000001f008087812 */ /* 0x000fca00078ec0ff */
[----:B--2---:R-:W-:-:S04]  /*05b0*/  VIADD R9, R8, UR4 ;  /* 0x0000000408097c36 */ /* 0x004fc80008000000 */
[----:B------:R-:W-:Y:S01]  /*05c0*/  IMAD R9, R16, 0x4, R9 ;  /* 0x0000000410097824 */ /* 0x000fe200078e0209 */
[----:B------:R-:W1:Y:S04]  /*05d0*/  LDS.128 R12, [R13] ;  /* 0x000000000d0c7984 */ /* 0x000e680000000c00 */
[----:B-1----:R1:W-:Y:S01]  /*05e0*/  @P1 STG.E.128 desc[UR6][R2.64], R12 ;  /* 0x0000000c02001986 */ /* 0x0023e2000c101d06 */
[----:B------:R-:W-:Y:S05]  /*05f0*/  @!P0 EXIT ;  /* 0x000000000000894d */ /* 0x000fea0003800000 */
[----:B------:R-:W0:Y:S01]  /*0600*/  LDS.128 R8, [R9+0x800] ;  /* 0x0008000009087984 */ /* 0x000e220000000c00 */
[----:B------:R-:W-:-:S04]  /*0610*/  IMAD R7, R0, 0x20, R7 ;  /* 0x0000002000077824 */ /* 0x000fc800078e0207 */
[----:B------:R-:W-:-:S05]  /*0620*/  IMAD.WIDE R4, R7, 0x4, R4 ;  /* 0x0000000407047825 */ /* 0x000fca00078e0204 */
[----:B0-----:R-:W-:Y:S01]  /*0630*/  STG.E.128 desc[UR6][R4.64], R8 ;  /* 0x0000000804007986 */ /* 0x001fe2000c101d06 */
[----:B------:R-:W-:Y:S05]  /*0640*/  EXIT ;  /* 0x000000000000794d */ /* 0x000fea0003800000 */
.L_x_0:
[----:B------:R-:W-:-:S00]  /*0650*/  BRA `(.L_x_0) ;  /* 0xfffffffc00fc7947 */ /* 0x000fc0000383ffff */
[----:B------:R-:W-:-:S00]  /*0660*/  NOP ;  /* 0x0000000000007918 */ /* 0x000fc00000000000 */
        /* <DEDUP_REMOVED lines=9> */
.L_x_1:


//--------------------- .nv.shared.triton_poi_fused_convolution_23 --------------------------
	.section	.nv.shared.triton_poi_fused_convolution_23,"aw",@nobits
	.sectionflags	@""
	.align	16
	.zero		1024


//--------------------- .nv.constant0.triton_poi_fused_convolution_23 --------------------------
	.section	.nv.constant0.triton_poi_fused_convolution_23,"a",@progbits
	.sectionflags	@""
	.align	4
.nv.constant0.triton_poi_fused_convolution_23:
	.zero		552
